	.headerflags	@"EF_CUDA_TEXMODE_UNIFIED EF_CUDA_64BIT_ADDRESS EF_CUDA_ACCELERATORS EF_CUDA_SM90 EF_CUDA_VIRTUAL_SM(EF_CUDA_SM90)"
	.elftype	@"ET_EXEC"


//--------------------- .nv.info                  --------------------------
	.section	.nv.info,"",@"SHT_CUDA_INFO"
	.align	4


	//----- nvinfo : EIATTR_REGCOUNT
	.align		4
        /*0000*/ 	.byte	0x04, 0x2f
        /*0002*/ 	.short	(.L_3 - .L_2)
	.align		4
.L_2:
        /*0004*/ 	.word	index@(triton_poi_fused__native_batch_norm_legit_no_training_relu_7)
        /*0008*/ 	.word	0x00000012


	//----- nvinfo : EIATTR_MIN_STACK_SIZE
	.align		4
.L_3:
        /*000c*/ 	.byte	0x04, 0x12
        /*000e*/ 	.short	(.L_5 - .L_4)
	.align		4
.L_4:
        /*0010*/ 	.word	index@(triton_poi_fused__native_batch_norm_legit_no_training_relu_7)
        /*0014*/ 	.word	0x00000000


	//----- nvinfo : EIATTR_FRAME_SIZE
	.align		4
.L_5:
        /*0018*/ 	.byte	0x04, 0x11
        /*001a*/ 	.short	(.L_7 - .L_6)
	.align		4
.L_6:
        /*001c*/ 	.word	index@(triton_poi_fused__native_batch_norm_legit_no_training_relu_7)
        /*0020*/ 	.word	0x00000000


	//----- nvinfo : EIATTR_MIN_STACK_SIZE
	.align		4
.L_7:
        /*0024*/ 	.byte	0x04, 0x12
        /*0026*/ 	.short	(.L_9 - .L_8)
	.align		4
.L_8:
        /*0028*/ 	.word	index@(triton_poi_fused__native_batch_norm_legit_no_training_relu_7)
        /*002c*/ 	.word	0x00000000
.L_9:


//--------------------- .nv.info.triton_poi_fused__native_batch_norm_legit_no_training_relu_7 --------------------------
	.section	.nv.info.triton_poi_fused__native_batch_norm_legit_no_training_relu_7,"",@"SHT_CUDA_INFO"
	.sectionflags	@""
	.align	4


	//----- nvinfo : EIATTR_CUDA_API_VERSION
	.align		4
        /*0000*/ 	.byte	0x04, 0x37
        /*0002*/ 	.short	(.L_11 - .L_10)
.L_10:
        /*0004*/ 	.word	0x0000007c


	//----- nvinfo : EIATTR_KPARAM_INFO
	.align		4
.L_11:
        /*0008*/ 	.byte	0x04, 0x17
        /*000a*/ 	.short	(.L_13 - .L_12)
.L_12:
        /*000c*/ 	.word	0x00000000
        /*0010*/ 	.short	0x0006
        /*0012*/ 	.short	0x0030
        /*0014*/ 	.byte	0x00, 0xf0, 0x11, 0x00


	//----- nvinfo : EIATTR_KPARAM_INFO
	.align		4
.L_13:
        /*0018*/ 	.byte	0x04, 0x17
        /*001a*/ 	.short	(.L_15 - .L_14)
.L_14:
        /*001c*/ 	.word	0x00000000
        /*0020*/ 	.short	0x0005
        /*0022*/ 	.short	0x0028
        /*0024*/ 	.byte	0x00, 0xf4, 0x21, 0x00


	//----- nvinfo : EIATTR_KPARAM_INFO
	.align		4
.L_15:
        /*0028*/ 	.byte	0x04, 0x17
        /*002a*/ 	.short	(.L_17 - .L_16)
.L_16:
        /*002c*/ 	.word	0x00000000
        /*0030*/ 	.short	0x0004
        /*0032*/ 	.short	0x0020
        /*0034*/ 	.byte	0x00, 0xf4, 0x21, 0x00


	//----- nvinfo : EIATTR_KPARAM_INFO
	.align		4
.L_17:
        /*0038*/ 	.byte	0x04, 0x17
        /*003a*/ 	.short	(.L_19 - .L_18)
.L_18:
        /*003c*/ 	.word	0x00000000
        /*0040*/ 	.short	0x0003
        /*0042*/ 	.short	0x0018
        /*0044*/ 	.byte	0x00, 0xf4, 0x21, 0x00


	//----- nvinfo : EIATTR_KPARAM_INFO
	.align		4
.L_19:
        /*0048*/ 	.byte	0x04, 0x17
        /*004a*/ 	.short	(.L_21 - .L_20)
.L_20:
        /*004c*/ 	.word	0x00000000
        /*0050*/ 	.short	0x0002
        /*0052*/ 	.short	0x0010
        /*0054*/ 	.byte	0x00, 0xf4, 0x21, 0x00


	//----- nvinfo : EIATTR_KPARAM_INFO
	.align		4
.L_21:
        /*0058*/ 	.byte	0x04, 0x17
        /*005a*/ 	.short	(.L_23 - .L_22)
.L_22:
        /*005c*/ 	.word	0x00000000
        /*0060*/ 	.short	0x0001
        /*0062*/ 	.short	0x0008
        /*0064*/ 	.byte	0x00, 0xf4, 0x21, 0x00


	//----- nvinfo : EIATTR_KPARAM_INFO
	.align		4
.L_23:
        /*0068*/ 	.byte	0x04, 0x17
        /*006a*/ 	.short	(.L_25 - .L_24)
.L_24:
        /*006c*/ 	.word	0x00000000
        /*0070*/ 	.short	0x0000
        /*0072*/ 	.short	0x0000
        /*0074*/ 	.byte	0x00, 0xf4, 0x21, 0x00


	//----- nvinfo : EIATTR_SPARSE_MMA_MASK
	.align		4
.L_25:
        /*0078*/ 	.byte	0x03, 0x50
        /*007a*/ 	.short	0x0000


	//----- nvinfo : EIATTR_MAXREG_COUNT
	.align		4
        /*007c*/ 	.byte	0x03, 0x1b
        /*007e*/ 	.short	0x00ff


	//----- nvinfo : EIATTR_EXIT_INSTR_OFFSETS
	.align		4
        /*0080*/ 	.byte	0x04, 0x1c
        /*0082*/ 	.short	(.L_27 - .L_26)


	//   ....[0]....
.L_26:
        /*0084*/ 	.word	0x000003d0


	//----- nvinfo : EIATTR_REQNTID
	.align		4
.L_27:
        /*0088*/ 	.byte	0x04, 0x10
        /*008a*/ 	.short	(.L_29 - .L_28)
.L_28:
        /*008c*/ 	.word	0x00000080
        /*0090*/ 	.word	0x00000001
        /*0094*/ 	.word	0x00000001


	//----- nvinfo : EIATTR_CBANK_PARAM_SIZE
	.align		4
.L_29:
        /*0098*/ 	.byte	0x03, 0x19
        /*009a*/ 	.short	0x0034


	//----- nvinfo : EIATTR_PARAM_CBANK
	.align		4
        /*009c*/ 	.byte	0x04, 0x0a
        /*009e*/ 	.short	(.L_31 - .L_30)
	.align		4
.L_30:
        /*00a0*/ 	.word	index@(.nv.constant0.triton_poi_fused__native_batch_norm_legit_no_training_relu_7)
        /*00a4*/ 	.short	0x0210
        /*00a6*/ 	.short	0x0034


	//----- nvinfo : EIATTR_SW_WAR
	.align		4
.L_31:
        /*00a8*/ 	.byte	0x04, 0x36
        /*00aa*/ 	.short	(.L_33 - .L_32)
.L_32:
        /*00ac*/ 	.word	0x00000008
.L_33:


//--------------------- .nv.callgraph             --------------------------
	.section	.nv.callgraph,"",@"SHT_CUDA_CALLGRAPH"
	.align	4
	.sectionentsize	8
	.align		4
        /*0000*/ 	.word	0x00000000
	.align		4
        /*0004*/ 	.word	0xffffffff
	.align		4
        /*0008*/ 	.word	0x00000000
	.align		4
        /*000c*/ 	.word	0xfffffffe
	.align		4
        /*0010*/ 	.word	0x00000000
	.align		4
        /*0014*/ 	.word	0xfffffffd
	.align		4
        /*0018*/ 	.word	0x00000000
	.align		4
        /*001c*/ 	.word	0xfffffffc


//--------------------- .nv.constant4             --------------------------
	.section	.nv.constant4,"a",@progbits
	.align	8
	.align		8
.nv.constant4:
        /*0000*/ 	.dword	_$_str
	.align		8
        /*0008*/ 	.dword	_$_str_$_2


//--------------------- .text.triton_poi_fused__native_batch_norm_legit_no_training_relu_7 --------------------------
	.section	.text.triton_poi_fused__native_batch_norm_legit_no_training_relu_7,"ax",@progbits
	.align	128
        .global         triton_poi_fused__native_batch_norm_legit_no_training_relu_7
        .type           triton_poi_fused__native_batch_norm_legit_no_training_relu_7,@function
        .size           triton_poi_fused__native_batch_norm_legit_no_training_relu_7,(.L_x_1 - triton_poi_fused__native_batch_norm_legit_no_training_relu_7)
        .other          triton_poi_fused__native_batch_norm_legit_no_training_relu_7,@"STO_CUDA_ENTRY STV_DEFAULT"
triton_poi_fused__native_batch_norm_legit_no_training_relu_7:
.text.triton_poi_fused__native_batch_norm_legit_no_training_relu_7:
[----:B------:R-:W-:Y:S01]  /*0000*/  LDC R1, c[0x0][0x28] ;  /* 0x00000a00ff017b82 */ /* 0x000fe20000000800 */
[----:B------:R-:W1:Y:S07]  /*0010*/  S2R R0, SR_TID.X ;  /* 0x0000000000007919 */ /* 0x000e6e0000002100 */
[----:B------:R-:W2:Y:S01]  /*0020*/  LDC.64 R2, c[0x0][0x220] ;  /* 0x00008800ff027b82 */ /* 0x000ea20000000a00 */
[----:B------:R-:W-:Y:S01]  /*0030*/  ULDC.64 UR4, c[0x0][0x208] ;  /* 0x0000820000047ab9 */ /* 0x000fe20000000a00 */
[----:B------:R-:W3:Y:S06]  /*0040*/  S2R R7, SR_CTAID.X ;  /* 0x0000000000077919 */ /* 0x000eec0000002500 */
[----:B------:R-:W4:Y:S08]  /*0050*/  LDC.64 R8, c[0x0][0x228] ;  /* 0x00008a00ff087b82 */ /* 0x000f300000000a00 */
[----:B------:R-:W5:Y:S01]  /*0060*/  LDC.64 R10, c[0x0][0x230] ;  /* 0x00008c00ff0a7b82 */ /* 0x000f620000000a00 */
[----:B-1----:R-:W-:-:S02]  /*0070*/  SHF.L.U32 R0, R0, 0x1, RZ ;  /* 0x0000000100007819 */ /* 0x002fc400000006ff */
[----:B---3--:R-:W-:Y:S02]  /*0080*/  SHF.R.S32.HI R5, RZ, 0x17, R7 ;  /* 0x00000017ff057819 */ /* 0x008fe40000011407 */
[----:B------:R-:W-:Y:S02]  /*0090*/  LOP3.LUT R0, R0, 0xfe, RZ, 0xc0, !PT ;  /* 0x000000fe00007812 */ /* 0x000fe400078ec0ff */
[----:B------:R-:W-:Y:S02]  /*00a0*/  SGXT R5, R5, 0x1 ;  /* 0x000000010505781a */ /* 0x000fe40000000200 */
[----:B------:R-:W-:Y:S02]  /*00b0*/  LEA R0, R7, R0, 0x8 ;  /* 0x0000000007007211 */ /* 0x000fe400078e40ff */
[----:B------:R-:W1:Y:S02]  /*00c0*/  LDC.64 R6, c[0x0][0x218] ;  /* 0x00008600ff067b82 */ /* 0x000e640000000a00 */
[----:B------:R-:W-:-:S04]  /*00d0*/  LEA.HI R5, R5, R0, RZ, 0x8 ;  /* 0x0000000005057211 */ /* 0x000fc800078f40ff */
[----:B------:R-:W-:-:S04]  /*00e0*/  LOP3.LUT R5, R5, 0xffffff00, RZ, 0xc0, !PT ;  /* 0xffffff0005057812 */ /* 0x000fc800078ec0ff */
[----:B------:R-:W-:Y:S02]  /*00f0*/  IADD3 R13, R0, -R5, RZ ;  /* 0x80000005000d7210 */ /* 0x000fe40007ffe0ff */
[----:B------:R-:W3:Y:S03]  /*0100*/  LDC.64 R4, c[0x0][0x210] ;  /* 0x00008400ff047b82 */ /* 0x000ee60000000a00 */
[----:B--2---:R-:W-:-:S06]  /*0110*/  IMAD.WIDE R2, R13, 0x4, R2 ;  /* 0x000000040d027825 */ /* 0x004fcc00078e0202 */
[----:B------:R-:W2:Y:S01]  /*0120*/  LDG.E.EL.64 R2, desc[UR4][R2.64] ;  /* 0x0000000402027981 */ /* 0x000ea2000c2e1b00 */
[----:B-1----:R-:W-:-:S04]  /*0130*/  IMAD.WIDE R6, R13, 0x4, R6 ;  /* 0x000000040d067825 */ /* 0x002fc800078e0206 */
[C---:B----4-:R-:W-:Y:S02]  /*0140*/  IMAD.WIDE R8, R13.reuse, 0x4, R8 ;  /* 0x000000040d087825 */ /* 0x050fe400078e0208 */
[----:B------:R-:W4:Y:S02]  /*0150*/  LDG.E.EL.64 R6, desc[UR4][R6.64] ;  /* 0x0000000406067981 */ /* 0x000f24000c2e1b00 */
[----:B-----5:R-:W-:Y:S02]  /*0160*/  IMAD.WIDE R10, R13, 0x4, R10 ;  /* 0x000000040d0a7825 */ /* 0x020fe400078e020a */
[----:B------:R-:W5:Y:S02]  /*0170*/  LDG.E.EL.64 R8, desc[UR4][R8.64] ;  /* 0x0000000408087981 */ /* 0x000f64000c2e1b00 */
[----:B---3--:R-:W-:Y:S02]  /*0180*/  IMAD.WIDE R4, R0, 0x4, R4 ;  /* 0x0000000400047825 */ /* 0x008fe400078e0204 */
[----:B------:R-:W5:Y:S04]  /*0190*/  LDG.E.EL.64 R10, desc[UR4][R10.64] ;  /* 0x000000040a0a7981 */ /* 0x000f68000c2e1b00 */
[----:B------:R-:W4:Y:S01]  /*01a0*/  LDG.E.64 R4, desc[UR4][R4.64] ;  /* 0x0000000404047981 */ /* 0x000f22000c1e1b00 */
[----:B------:R-:W-:Y:S01]  /*01b0*/  HFMA2.MMA R14, -RZ, RZ, 1.625, 0 ;  /* 0x3e800000ff0e7435 */ /* 0x000fe200000001ff */
[----:B--2---:R-:W-:Y:S01]  /*01c0*/  FADD R2, R2, 9.9999997473787516356e-06 ;  /* 0x3727c5ac02027421 */ /* 0x004fe20000000000 */
[----:B------:R-:W-:-:S03]  /*01d0*/  FADD R3, R3, 9.9999997473787516356e-06 ;  /* 0x3727c5ac03037421 */ /* 0x000fc60000000000 */
[----:B------:R-:W1:Y:S08]  /*01e0*/  MUFU.SQRT R12, R2 ;  /* 0x00000002000c7308 */ /* 0x000e700000002000 */
[----:B------:R2:W3:Y:S01]  /*01f0*/  MUFU.SQRT R13, R3 ;  /* 0x00000003000d7308 */ /* 0x0004e20000002000 */
[C---:B-1----:R-:W-:Y:S02]  /*0200*/  FSETP.GT.AND P0, PT, R12.reuse, 8.50705917302346158658e+37, PT ;  /* 0x7e8000000c00780b */ /* 0x042fe40003f04000 */
[----:B------:R-:W-:Y:S01]  /*0210*/  FSETP.GEU.AND P2, PT, R12, 1.175494350822287508e-38, PT ;  /* 0x008000000c00780b */ /* 0x000fe20003f4e000 */
[----:B--2---:R-:W1:Y:S01]  /*0220*/  LDC.64 R2, c[0x0][0x238] ;  /* 0x00008e00ff027b82 */ /* 0x004e620000000a00 */
[----:B---3--:R-:W-:-:S02]  /*0230*/  FSETP.GT.AND P1, PT, R13, 8.50705917302346158658e+37, PT ;  /* 0x7e8000000d00780b */ /* 0x008fc40003f24000 */
[----:B------:R-:W-:-:S07]  /*0240*/  FSETP.GEU.AND P3, PT, R13, 1.175494350822287508e-38, PT ;  /* 0x008000000d00780b */ /* 0x000fce0003f6e000 */
[----:B------:R-:W-:-:S04]  /*0250*/  @P0 FMUL R12, R12, 0.25 ;  /* 0x3e8000000c0c0820 */ /* 0x000fc80000400000 */
[----:B------:R-:W-:Y:S01]  /*0260*/  @!P2 FMUL R12, R12, 16777216 ;  /* 0x4b8000000c0ca820 */ /* 0x000fe20000400000 */
[----:B------:R-:W-:-:S04]  /*0270*/  @P1 FMUL R13, R13, 0.25 ;  /* 0x3e8000000d0d1820 */ /* 0x000fc80000400000 */
[----:B------:R-:W-:Y:S01]  /*0280*/  @!P3 FMUL R13, R13, 16777216 ;  /* 0x4b8000000d0db820 */ /* 0x000fe20000400000 */
[----:B------:R-:W2:Y:S01]  /*0290*/  MUFU.RCP R12, R12 ;  /* 0x0000000c000c7308 */ /* 0x000ea20000001000 */
[----:B------:R-:W-:-:S07]  /*02a0*/  FSEL R15, R14, 1, P0 ;  /* 0x3f8000000e0f7808 */ /* 0x000fce0000000000 */
[----:B------:R-:W3:Y:S01]  /*02b0*/  MUFU.RCP R13, R13 ;  /* 0x0000000d000d7308 */ /* 0x000ee20000001000 */
[----:B------:R-:W-:Y:S01]  /*02c0*/  FSEL R14, R14, 1, P1 ;  /* 0x3f8000000e0e7808 */ /* 0x000fe20000800000 */
[----:B------:R-:W-:-:S04]  /*02d0*/  @!P2 FMUL R15, R15, 16777216 ;  /* 0x4b8000000f0fa820 */ /* 0x000fc80000400000 */
[----:B------:R-:W-:Y:S01]  /*02e0*/  @!P3 FMUL R14, R14, 16777216 ;  /* 0x4b8000000e0eb820 */ /* 0x000fe20000400000 */
[----:B----4-:R-:W-:Y:S01]  /*02f0*/  FADD R5, R5, -R7 ;  /* 0x8000000705057221 */ /* 0x010fe20000000000 */
[----:B------:R-:W-:Y:S01]  /*0300*/  FADD R4, R4, -R6 ;  /* 0x8000000604047221 */ /* 0x000fe20000000000 */
[----:B--2---:R-:W-:Y:S01]  /*0310*/  FMUL R15, R12, R15 ;  /* 0x0000000f0c0f7220 */ /* 0x004fe20000400000 */
[----:B---3--:R-:W-:-:S03]  /*0320*/  FMUL R14, R13, R14 ;  /* 0x0000000e0d0e7220 */ /* 0x008fc60000400000 */
[----:B------:R-:W-:Y:S01]  /*0330*/  FMUL R15, R4, R15 ;  /* 0x0000000f040f7220 */ /* 0x000fe20000400000 */
[----:B------:R-:W-:-:S03]  /*0340*/  FMUL R14, R5, R14 ;  /* 0x0000000e050e7220 */ /* 0x000fc60000400000 */
[----:B-----5:R-:W-:Y:S01]  /*0350*/  FFMA R8, R8, R15, R10 ;  /* 0x0000000f08087223 */ /* 0x020fe2000000000a */
[----:B------:R-:W-:-:S04]  /*0360*/  FFMA R9, R9, R14, R11 ;  /* 0x0000000e09097223 */ /* 0x000fc8000000000b */
[----:B------:R-:W-:Y:S02]  /*0370*/  FSETP.GEU.AND P0, PT, R8, RZ, PT ;  /* 0x000000ff0800720b */ /* 0x000fe40003f0e000 */
[C---:B------:R-:W-:Y:S01]  /*0380*/  FSETP.GEU.AND P1, PT, R9.reuse, RZ, PT ;  /* 0x000000ff0900720b */ /* 0x040fe20003f2e000 */
[----:B-1----:R-:W-:Y:S01]  /*0390*/  IMAD.WIDE R2, R0, 0x4, R2 ;  /* 0x0000000400027825 */ /* 0x002fe200078e0202 */
[----:B------:R-:W-:Y:S02]  /*03a0*/  FSEL R8, R8, RZ, P0 ;  /* 0x000000ff08087208 */ /* 0x000fe40000000000 */
[----:B------:R-:W-:-:S05]  /*03b0*/  FSEL R9, R9, RZ, P1 ;  /* 0x000000ff09097208 */ /* 0x000fca0000800000 */
[----:B------:R-:W-:Y:S01]  /*03c0*/  STG.E.64 desc[UR4][R2.64], R8 ;  /* 0x0000000802007986 */ /* 0x000fe2000c101b04 */
[----:B------:R-:W-:Y:S05]  /*03d0*/  EXIT ;  /* 0x000000000000794d */ /* 0x000fea0003800000 */
.L_x_0:
[----:B------:R-:W-:-:S00]  /*03e0*/  BRA `(.L_x_0) ;  /* 0xfffffffc00fc7947 */ /* 0x000fc0000383ffff */
[----:B------:R-:W-:-:S00]  /*03f0*/  NOP ;  /* 0x0000000000007918 */ /* 0x000fc00000000000 */
        /* <DEDUP_REMOVED lines=8> */
.L_x_1:


//--------------------- .nv.global.init           --------------------------
	.section	.nv.global.init,"aw",@progbits
.nv.global.init:
	.type		_$_str,@object
	.size		_$_str,(_$_str_$_2 - _$_str)
_$_str:
        /*0000*/ 	.byte	0x5f, 0x5f, 0x43, 0x55, 0x44, 0x41, 0x5f, 0x46, 0x54, 0x5a, 0x00
	.type		_$_str_$_2,@object
	.size		_$_str_$_2,(.L_1 - _$_str_$_2)
_$_str_$_2:
        /*000b*/ 	.byte	0x5f, 0x5f, 0x43, 0x55, 0x44, 0x41, 0x5f, 0x50, 0x52, 0x45, 0x43, 0x5f, 0x53, 0x51, 0x52, 0x54
        /*001b*/ 	.byte	0x00
.L_1:


//--------------------- .nv.constant0.triton_poi_fused__native_batch_norm_legit_no_training_relu_7 --------------------------
	.section	.nv.constant0.triton_poi_fused__native_batch_norm_legit_no_training_relu_7,"a",@progbits
	.sectionflags	@""
	.align	4
.nv.constant0.triton_poi_fused__native_batch_norm_legit_no_training_relu_7:
	.zero		580
